	.headerflags	@"EF_CUDA_TEXMODE_UNIFIED EF_CUDA_64BIT_ADDRESS EF_CUDA_ACCELERATORS EF_CUDA_SM90 EF_CUDA_VIRTUAL_SM(EF_CUDA_SM90)"
	.elftype	@"ET_EXEC"


//--------------------- .nv.info                  --------------------------
	.section	.nv.info,"",@"SHT_CUDA_INFO"
	.align	4


	//----- nvinfo : EIATTR_REGCOUNT
	.align		4
        /*0000*/ 	.byte	0x04, 0x2f
        /*0002*/ 	.short	(.L_2 - .L_1)
	.align		4
.L_1:
        /*0004*/ 	.word	index@(triton_poi_fused_log_mul_new_ones_sum_2)
        /*0008*/ 	.word	0x00000016


	//----- nvinfo : EIATTR_MIN_STACK_SIZE
	.align		4
.L_2:
        /*000c*/ 	.byte	0x04, 0x12
        /*000e*/ 	.short	(.L_4 - .L_3)
	.align		4
.L_3:
        /*0010*/ 	.word	index@(triton_poi_fused_log_mul_new_ones_sum_2)
        /*0014*/ 	.word	0x00000000


	//----- nvinfo : EIATTR_FRAME_SIZE
	.align		4
.L_4:
        /*0018*/ 	.byte	0x04, 0x11
        /*001a*/ 	.short	(.L_6 - .L_5)
	.align		4
.L_5:
        /*001c*/ 	.word	index@(triton_poi_fused_log_mul_new_ones_sum_2)
        /*0020*/ 	.word	0x00000000


	//----- nvinfo : EIATTR_MIN_STACK_SIZE
	.align		4
.L_6:
        /*0024*/ 	.byte	0x04, 0x12
        /*0026*/ 	.short	(.L_8 - .L_7)
	.align		4
.L_7:
        /*0028*/ 	.word	index@(triton_poi_fused_log_mul_new_ones_sum_2)
        /*002c*/ 	.word	0x00000000
.L_8:


//--------------------- .nv.info.triton_poi_fused_log_mul_new_ones_sum_2 --------------------------
	.section	.nv.info.triton_poi_fused_log_mul_new_ones_sum_2,"",@"SHT_CUDA_INFO"
	.sectionflags	@""
	.align	4


	//----- nvinfo : EIATTR_CUDA_API_VERSION
	.align		4
        /*0000*/ 	.byte	0x04, 0x37
        /*0002*/ 	.short	(.L_10 - .L_9)
.L_9:
        /*0004*/ 	.word	0x0000007c


	//----- nvinfo : EIATTR_KPARAM_INFO
	.align		4
.L_10:
        /*0008*/ 	.byte	0x04, 0x17
        /*000a*/ 	.short	(.L_12 - .L_11)
.L_11:
        /*000c*/ 	.word	0x00000000
        /*0010*/ 	.short	0x0002
        /*0012*/ 	.short	0x0010
        /*0014*/ 	.byte	0x00, 0xf0, 0x11, 0x00


	//----- nvinfo : EIATTR_KPARAM_INFO
	.align		4
.L_12:
        /*0018*/ 	.byte	0x04, 0x17
        /*001a*/ 	.short	(.L_14 - .L_13)
.L_13:
        /*001c*/ 	.word	0x00000000
        /*0020*/ 	.short	0x0001
        /*0022*/ 	.short	0x0008
        /*0024*/ 	.byte	0x00, 0xf4, 0x21, 0x00


	//----- nvinfo : EIATTR_KPARAM_INFO
	.align		4
.L_14:
        /*0028*/ 	.byte	0x04, 0x17
        /*002a*/ 	.short	(.L_16 - .L_15)
.L_15:
        /*002c*/ 	.word	0x00000000
        /*0030*/ 	.short	0x0000
        /*0032*/ 	.short	0x0000
        /*0034*/ 	.byte	0x00, 0xf4, 0x21, 0x00


	//----- nvinfo : EIATTR_SPARSE_MMA_MASK
	.align		4
.L_16:
        /*0038*/ 	.byte	0x03, 0x50
        /*003a*/ 	.short	0x0000


	//----- nvinfo : EIATTR_MAXREG_COUNT
	.align		4
        /*003c*/ 	.byte	0x03, 0x1b
        /*003e*/ 	.short	0x00ff


	//----- nvinfo : EIATTR_EXIT_INSTR_OFFSETS
	.align		4
        /*0040*/ 	.byte	0x04, 0x1c
        /*0042*/ 	.short	(.L_18 - .L_17)


	//   ....[0]....
.L_17:
        /*0044*/ 	.word	0x00000770


	//   ....[1]....
        /*0048*/ 	.word	0x00000790


	//----- nvinfo : EIATTR_REQNTID
	.align		4
.L_18:
        /*004c*/ 	.byte	0x04, 0x10
        /*004e*/ 	.short	(.L_20 - .L_19)
.L_19:
        /*0050*/ 	.word	0x00000020
        /*0054*/ 	.word	0x00000001
        /*0058*/ 	.word	0x00000001


	//----- nvinfo : EIATTR_CBANK_PARAM_SIZE
	.align		4
.L_20:
        /*005c*/ 	.byte	0x03, 0x19
        /*005e*/ 	.short	0x0014


	//----- nvinfo : EIATTR_PARAM_CBANK
	.align		4
        /*0060*/ 	.byte	0x04, 0x0a
        /*0062*/ 	.short	(.L_22 - .L_21)
	.align		4
.L_21:
        /*0064*/ 	.word	index@(.nv.constant0.triton_poi_fused_log_mul_new_ones_sum_2)
        /*0068*/ 	.short	0x0210
        /*006a*/ 	.short	0x0014


	//----- nvinfo : EIATTR_SW_WAR
	.align		4
.L_22:
        /*006c*/ 	.byte	0x04, 0x36
        /*006e*/ 	.short	(.L_24 - .L_23)
.L_23:
        /*0070*/ 	.word	0x00000008
.L_24:


//--------------------- .nv.callgraph             --------------------------
	.section	.nv.callgraph,"",@"SHT_CUDA_CALLGRAPH"
	.align	4
	.sectionentsize	8
	.align		4
        /*0000*/ 	.word	0x00000000
	.align		4
        /*0004*/ 	.word	0xffffffff
	.align		4
        /*0008*/ 	.word	0x00000000
	.align		4
        /*000c*/ 	.word	0xfffffffe
	.align		4
        /*0010*/ 	.word	0x00000000
	.align		4
        /*0014*/ 	.word	0xfffffffd
	.align		4
        /*0018*/ 	.word	0x00000000
	.align		4
        /*001c*/ 	.word	0xfffffffc


//--------------------- .nv.constant4             --------------------------
	.section	.nv.constant4,"a",@progbits
	.align	8
	.align		8
.nv.constant4:
        /*0000*/ 	.dword	_$_str


//--------------------- .text.triton_poi_fused_log_mul_new_ones_sum_2 --------------------------
	.section	.text.triton_poi_fused_log_mul_new_ones_sum_2,"ax",@progbits
	.align	128
        .global         triton_poi_fused_log_mul_new_ones_sum_2
        .type           triton_poi_fused_log_mul_new_ones_sum_2,@function
        .size           triton_poi_fused_log_mul_new_ones_sum_2,(.L_x_1 - triton_poi_fused_log_mul_new_ones_sum_2)
        .other          triton_poi_fused_log_mul_new_ones_sum_2,@"STO_CUDA_ENTRY STV_DEFAULT"
triton_poi_fused_log_mul_new_ones_sum_2:
.text.triton_poi_fused_log_mul_new_ones_sum_2:
[----:B------:R-:W0:Y:S08]  /*0000*/  LDC R1, c[0x0][0x28] ;  /* 0x00000a00ff017b82 */ /* 0x000e300000000800 */
[----:B------:R-:W1:Y:S01]  /*0010*/  LDC.64 R6, c[0x0][0x210] ;  /* 0x00008400ff067b82 */ /* 0x000e620000000a00 */
[----:B------:R-:W-:Y:S02]  /*0020*/  ULDC.64 UR4, c[0x0][0x208] ;  /* 0x0000820000047ab9 */ /* 0x000fe40000000a00 */
[----:B-1----:R-:W2:Y:S04]  /*0030*/  LDG.E R5, desc[UR4][R6.64] ;  /* 0x0000000406057981 */ /* 0x002ea8000c1e1900 */
[----:B------:R-:W3:Y:S04]  /*0040*/  LDG.E R2, desc[UR4][R6.64+0x4] ;  /* 0x0000040406027981 */ /* 0x000ee8000c1e1900 */
[----:B------:R-:W4:Y:S04]  /*0050*/  LDG.E R0, desc[UR4][R6.64+0x8] ;  /* 0x0000080406007981 */ /* 0x000f28000c1e1900 */
[----:B------:R1:W5:Y:S01]  /*0060*/  LDG.E R3, desc[UR4][R6.64+0xc] ;  /* 0x00000c0406037981 */ /* 0x000362000c1e1900 */
[----:B------:R-:W-:Y:S01]  /*0070*/  HFMA2.MMA R19, -RZ, RZ, 1.5048828125, 33.21875 ;  /* 0x3e055027ff137435 */ /* 0x000fe200000001ff */
[----:B------:R-:W1:Y:S01]  /*0080*/  S2R R12, SR_TID.X ;  /* 0x00000000000c7919 */ /* 0x000e620000002100 */
[----:B------:R-:W2:Y:S01]  /*0090*/  S2R R10, SR_CTAID.X ;  /* 0x00000000000a7919 */ /* 0x000ea20000002500 */
[----:B-1----:R-:W-:-:S02]  /*00a0*/  LOP3.LUT R7, R12, 0x3, RZ, 0xc0, !PT ;  /* 0x000000030c077812 */ /* 0x002fc400078ec0ff */
[----:B------:R-:W-:Y:S02]  /*00b0*/  LOP3.LUT P0, RZ, R12, 0x1c, RZ, 0xc0, !PT ;  /* 0x0000001c0cff7812 */ /* 0x000fe4000780c0ff */
[----:B--2---:R-:W-:Y:S02]  /*00c0*/  FSETP.GEU.AND P2, PT, R5, 1.175494350822287508e-38, PT ;  /* 0x008000000500780b */ /* 0x004fe40003f4e000 */
[----:B---3--:R-:W-:Y:S02]  /*00d0*/  FSETP.GEU.AND P3, PT, R2, 1.175494350822287508e-38, PT ;  /* 0x008000000200780b */ /* 0x008fe40003f6e000 */
[----:B----4-:R-:W-:Y:S02]  /*00e0*/  FSETP.GEU.AND P5, PT, R0, 1.175494350822287508e-38, PT ;  /* 0x008000000000780b */ /* 0x010fe40003fae000 */
[----:B-----5:R-:W-:-:S07]  /*00f0*/  FSETP.GEU.AND P1, PT, R3, 1.175494350822287508e-38, PT ;  /* 0x008000000300780b */ /* 0x020fce0003f2e000 */
[----:B------:R-:W-:Y:S02]  /*0100*/  @!P2 FMUL R5, R5, 8388608 ;  /* 0x4b0000000505a820 */ /* 0x000fe40000400000 */
[----:B------:R-:W-:-:S03]  /*0110*/  @!P3 FMUL R2, R2, 8388608 ;  /* 0x4b0000000202b820 */ /* 0x000fc60000400000 */
[----:B------:R-:W-:Y:S02]  /*0120*/  IADD3 R4, R5, -0x3f2aaaab, RZ ;  /* 0xc0d5555505047810 */ /* 0x000fe40007ffe0ff */
[----:B------:R-:W-:Y:S01]  /*0130*/  ISETP.GE.U32.AND P4, PT, R5, 0x7f800000, PT ;  /* 0x7f8000000500780c */ /* 0x000fe20003f86070 */
[----:B------:R-:W-:Y:S01]  /*0140*/  @!P5 FMUL R0, R0, 8388608 ;  /* 0x4b0000000000d820 */ /* 0x000fe20000400000 */
[----:B------:R-:W-:Y:S02]  /*0150*/  LOP3.LUT R8, R4, 0xff800000, RZ, 0xc0, !PT ;  /* 0xff80000004087812 */ /* 0x000fe400078ec0ff */
[----:B------:R-:W-:Y:S01]  /*0160*/  IADD3 R6, R2, -0x3f2aaaab, RZ ;  /* 0xc0d5555502067810 */ /* 0x000fe20007ffe0ff */
[----:B------:R-:W-:Y:S01]  /*0170*/  @!P1 FMUL R3, R3, 8388608 ;  /* 0x4b00000003039820 */ /* 0x000fe20000400000 */
[----:B------:R-:W-:Y:S02]  /*0180*/  IADD3 R4, R5, -R8, RZ ;  /* 0x8000000805047210 */ /* 0x000fe40007ffe0ff */
[----:B------:R-:W-:-:S02]  /*0190*/  LOP3.LUT R11, R6, 0xff800000, RZ, 0xc0, !PT ;  /* 0xff800000060b7812 */ /* 0x000fc400078ec0ff */
[----:B------:R-:W-:Y:S01]  /*01a0*/  IADD3 R13, R0, -0x3f2aaaab, RZ ;  /* 0xc0d55555000d7810 */ /* 0x000fe20007ffe0ff */
[----:B------:R-:W-:Y:S01]  /*01b0*/  FADD R9, R4, -1 ;  /* 0xbf80000004097421 */ /* 0x000fe20000000000 */
[----:B------:R-:W-:Y:S02]  /*01c0*/  IADD3 R6, R2, -R11, RZ ;  /* 0x8000000b02067210 */ /* 0x000fe40007ffe0ff */
[----:B------:R-:W-:Y:S01]  /*01d0*/  LOP3.LUT R15, R13, 0xff800000, RZ, 0xc0, !PT ;  /* 0xff8000000d0f7812 */ /* 0x000fe200078ec0ff */
[C---:B------:R-:W-:Y:S02]  /*01e0*/  FFMA.FTZ R4, R9.reuse, -R19, 0.14084610342979431152 ;  /* 0x3e1039f609047423 */ /* 0x040fe40000010813 */
[----:B------:R-:W-:Y:S02]  /*01f0*/  FADD R12, R6, -1 ;  /* 0xbf800000060c7421 */ /* 0x000fe40000000000 */
[----:B------:R-:W-:-:S04]  /*0200*/  FFMA.FTZ R4, R9, R4, -0.12148627638816833496 ;  /* 0xbdf8cdcc09047423 */ /* 0x000fc80000010004 */
[----:B------:R-:W-:-:S04]  /*0210*/  FFMA.FTZ R4, R9, R4, 0.13980610668659210205 ;  /* 0x3e0f295509047423 */ /* 0x000fc80000010004 */
[----:B------:R-:W-:-:S04]  /*0220*/  FFMA.FTZ R4, R9, R4, -0.16684235632419586182 ;  /* 0xbe2ad8b909047423 */ /* 0x000fc80000010004 */
[C---:B------:R-:W-:Y:S01]  /*0230*/  FFMA.FTZ R6, R9.reuse, R4, 0.20012299716472625732 ;  /* 0x3e4ced0b09067423 */ /* 0x040fe20000010004 */
[----:B0-----:R-:W-:Y:S01]  /*0240*/  LEA R4, R10, R7, 0x2 ;  /* 0x000000070a047211 */ /* 0x001fe200078e10ff */
[C---:B------:R-:W-:Y:S02]  /*0250*/  FFMA.FTZ R7, R12.reuse, -R19, 0.14084610342979431152 ;  /* 0x3e1039f60c077423 */ /* 0x040fe40000010813 */
[C---:B------:R-:W-:Y:S01]  /*0260*/  FFMA.FTZ R10, R9.reuse, R6, -0.24999669194221496582 ;  /* 0xbe7fff22090a7423 */ /* 0x040fe20000010006 */
[----:B------:R-:W-:Y:S01]  /*0270*/  FSEL R6, RZ, -23, P2 ;  /* 0xc1b80000ff067808 */ /* 0x000fe20001000000 */
[C---:B------:R-:W-:Y:S01]  /*0280*/  FFMA.FTZ R13, R12.reuse, R7, -0.12148627638816833496 ;  /* 0xbdf8cdcc0c0d7423 */ /* 0x040fe20000010007 */
[----:B------:R-:W-:Y:S01]  /*0290*/  I2FP.F32.S32 R7, R8 ;  /* 0x0000000800077245 */ /* 0x000fe20000201400 */
[----:B------:R-:W-:Y:S01]  /*02a0*/  FFMA.FTZ R10, R9, R10, 0.33333182334899902344 ;  /* 0x3eaaaa78090a7423 */ /* 0x000fe2000001000a */
[----:B------:R-:W-:Y:S01]  /*02b0*/  IADD3 R8, R0, -R15, RZ ;  /* 0x8000000f00087210 */ /* 0x000fe20007ffe0ff */
[----:B------:R-:W-:Y:S01]  /*02c0*/  FFMA.FTZ R13, R12, R13, 0.13980610668659210205 ;  /* 0x3e0f29550c0d7423 */ /* 0x000fe2000001000d */
[----:B------:R-:W-:Y:S01]  /*02d0*/  FSETP.NEU.AND P2, PT, R5, RZ, PT ;  /* 0x000000ff0500720b */ /* 0x000fe20003f4d000 */
[----:B------:R-:W-:Y:S01]  /*02e0*/  FFMA.FTZ R10, R9, R10, -0.5 ;  /* 0xbf000000090a7423 */ /* 0x000fe2000001000a */
[----:B------:R-:W-:Y:S01]  /*02f0*/  FFMA.FTZ R6, R7, 1.1920928955078125e-07, R6 ;  /* 0x3400000007067823 */ /* 0x000fe20000010006 */
[----:B------:R-:W-:Y:S01]  /*0300*/  IADD3 R7, R3, -0x3f2aaaab, RZ ;  /* 0xc0d5555503077810 */ /* 0x000fe20007ffe0ff */
[----:B------:R-:W-:Y:S01]  /*0310*/  FADD R14, R8, -1 ;  /* 0xbf800000080e7421 */ /* 0x000fe20000000000 */
[C---:B------:R-:W-:Y:S01]  /*0320*/  FMUL R10, R9.reuse, R10 ;  /* 0x0000000a090a7220 */ /* 0x040fe20000400000 */
[----:B------:R-:W-:Y:S01]  /*0330*/  FFMA.FTZ R13, R12, R13, -0.16684235632419586182 ;  /* 0xbe2ad8b90c0d7423 */ /* 0x000fe2000001000d */
[----:B------:R-:W-:Y:S01]  /*0340*/  I2FP.F32.S32 R8, R11 ;  /* 0x0000000b00087245 */ /* 0x000fe20000201400 */
[----:B------:R-:W-:Y:S01]  /*0350*/  FFMA.FTZ R17, R14, -R19, 0.14084610342979431152 ;  /* 0x3e1039f60e117423 */ /* 0x000fe20000010813 */
[----:B------:R-:W-:Y:S01]  /*0360*/  FFMA.FTZ R9, R9, R10, R9 ;  /* 0x0000000a09097223 */ /* 0x000fe20000010009 */
[----:B------:R-:W-:Y:S01]  /*0370*/  LOP3.LUT R10, R7, 0xff800000, RZ, 0xc0, !PT ;  /* 0xff800000070a7812 */ /* 0x000fe200078ec0ff */
[----:B------:R-:W-:Y:S01]  /*0380*/  FFMA.FTZ R13, R12, R13, 0.20012299716472625732 ;  /* 0x3e4ced0b0c0d7423 */ /* 0x000fe2000001000d */
[----:B------:R-:W-:Y:S01]  /*0390*/  FFMA.FTZ R17, R14, R17, -0.12148627638816833496 ;  /* 0xbdf8cdcc0e117423 */ /* 0x000fe20000010011 */
[----:B------:R-:W-:Y:S01]  /*03a0*/  FSEL R7, RZ, -23, P3 ;  /* 0xc1b80000ff077808 */ /* 0x000fe20001800000 */
[----:B------:R-:W-:Y:S01]  /*03b0*/  FFMA.FTZ R9, R6, 0.69314718246459960938, R9 ;  /* 0x3f31721806097823 */ /* 0x000fe20000010009 */
[----:B------:R-:W-:Y:S01]  /*03c0*/  IADD3 R16, R3, -R10, RZ ;  /* 0x8000000a03107210 */ /* 0x000fe20007ffe0ff */
[----:B------:R-:W-:Y:S01]  /*03d0*/  FFMA.FTZ R17, R14, R17, 0.13980610668659210205 ;  /* 0x3e0f29550e117423 */ /* 0x000fe20000010011 */
[----:B------:R-:W-:Y:S01]  /*03e0*/  FFMA.FTZ R13, R12, R13, -0.24999669194221496582 ;  /* 0xbe7fff220c0d7423 */ /* 0x000fe2000001000d */
[----:B------:R-:W-:Y:S01]  /*03f0*/  FFMA.FTZ R7, R8, 1.1920928955078125e-07, R7 ;  /* 0x3400000008077823 */ /* 0x000fe20000010007 */
[----:B------:R-:W-:Y:S01]  /*0400*/  @P4 MOV R8, 0x7f800000 ;  /* 0x7f80000000084802 */ /* 0x000fe20000000f00 */
[----:B------:R-:W-:Y:S01]  /*0410*/  FADD R16, R16, -1 ;  /* 0xbf80000010107421 */ /* 0x000fe20000000000 */
[----:B------:R-:W-:Y:S01]  /*0420*/  FFMA.FTZ R17, R14, R17, -0.16684235632419586182 ;  /* 0xbe2ad8b90e117423 */ /* 0x000fe20000010011 */
[----:B------:R-:W-:Y:S01]  /*0430*/  FFMA.FTZ R13, R12, R13, 0.33333182334899902344 ;  /* 0x3eaaaa780c0d7423 */ /* 0x000fe2000001000d */
[----:B------:R-:W-:Y:S01]  /*0440*/  ISETP.GE.U32.AND P3, PT, R2, 0x7f800000, PT ;  /* 0x7f8000000200780c */ /* 0x000fe20003f66070 */
[----:B------:R-:W-:Y:S01]  /*0450*/  FFMA.FTZ R11, R16, -R19, 0.14084610342979431152 ;  /* 0x3e1039f6100b7423 */ /* 0x000fe20000010813 */
[----:B------:R-:W-:Y:S01]  /*0460*/  FFMA.FTZ R17, R14, R17, 0.20012299716472625732 ;  /* 0x3e4ced0b0e117423 */ /* 0x000fe20000010011 */
[----:B------:R-:W-:Y:S01]  /*0470*/  FFMA.FTZ R13, R12, R13, -0.5 ;  /* 0xbf0000000c0d7423 */ /* 0x000fe2000001000d */
[----:B------:R-:W-:Y:S01]  /*0480*/  @P4 FFMA.FTZ R9, R5, R8, +INF ;  /* 0x7f80000005094423 */ /* 0x000fe20000010008 */
[----:B------:R-:W-:Y:S01]  /*0490*/  FFMA.FTZ R11, R16, R11, -0.12148627638816833496 ;  /* 0xbdf8cdcc100b7423 */ /* 0x000fe2000001000b */
[----:B------:R-:W-:Y:S01]  /*04a0*/  FFMA.FTZ R17, R14, R17, -0.24999669194221496582 ;  /* 0xbe7fff220e117423 */ /* 0x000fe20000010011 */
[----:B------:R-:W-:Y:S01]  /*04b0*/  FMUL R13, R12, R13 ;  /* 0x0000000d0c0d7220 */ /* 0x000fe20000400000 */
[----:B------:R-:W-:Y:S01]  /*04c0*/  ISETP.GE.U32.AND P4, PT, R0, 0x7f800000, PT ;  /* 0x7f8000000000780c */ /* 0x000fe20003f86070 */
[----:B------:R-:W-:Y:S01]  /*04d0*/  FFMA.FTZ R11, R16, R11, 0.13980610668659210205 ;  /* 0x3e0f2955100b7423 */ /* 0x000fe2000001000b */
[----:B------:R-:W-:Y:S01]  /*04e0*/  FFMA.FTZ R17, R14, R17, 0.33333182334899902344 ;  /* 0x3eaaaa780e117423 */ /* 0x000fe20000010011 */
[----:B------:R-:W-:Y:S01]  /*04f0*/  FSEL R6, RZ, -23, P5 ;  /* 0xc1b80000ff067808 */ /* 0x000fe20002800000 */
[----:B------:R-:W-:Y:S01]  /*0500*/  FFMA.FTZ R12, R12, R13, R12 ;  /* 0x0000000d0c0c7223 */ /* 0x000fe2000001000c */
[----:B------:R-:W-:Y:S01]  /*0510*/  FFMA.FTZ R11, R16, R11, -0.16684235632419586182 ;  /* 0xbe2ad8b9100b7423 */ /* 0x000fe2000001000b */
[----:B------:R-:W-:Y:S01]  /*0520*/  I2FP.F32.S32 R15, R15 ;  /* 0x0000000f000f7245 */ /* 0x000fe20000201400 */
[----:B------:R-:W-:Y:S01]  /*0530*/  FFMA.FTZ R17, R14, R17, -0.5 ;  /* 0xbf0000000e117423 */ /* 0x000fe20000010011 */
[----:B------:R-:W-:Y:S01]  /*0540*/  FSEL R5, RZ, -23, P1 ;  /* 0xc1b80000ff057808 */ /* 0x000fe20000800000 */
[C---:B------:R-:W-:Y:S01]  /*0550*/  FFMA.FTZ R11, R16.reuse, R11, 0.20012299716472625732 ;  /* 0x3e4ced0b100b7423 */ /* 0x040fe2000001000b */
[----:B------:R-:W-:Y:S01]  /*0560*/  ISETP.GE.U32.AND P1, PT, R3, 0x7f800000, PT ;  /* 0x7f8000000300780c */ /* 0x000fe20003f26070 */
[----:B------:R-:W-:Y:S01]  /*0570*/  FFMA.FTZ R12, R7, 0.69314718246459960938, R12 ;  /* 0x3f317218070c7823 */ /* 0x000fe2000001000c */
[----:B------:R-:W-:Y:S01]  /*0580*/  FFMA.FTZ R15, R15, 1.1920928955078125e-07, R6 ;  /* 0x340000000f0f7823 */ /* 0x000fe20000010006 */
[----:B------:R-:W-:Y:S01]  /*0590*/  FFMA.FTZ R11, R16, R11, -0.24999669194221496582 ;  /* 0xbe7fff22100b7423 */ /* 0x000fe2000001000b */
[----:B------:R-:W-:Y:S01]  /*05a0*/  @P3 MOV R13, 0x7f800000 ;  /* 0x7f800000000d3802 */ /* 0x000fe20000000f00 */
[----:B------:R-:W0:Y:S01]  /*05b0*/  LDC.64 R6, c[0x0][0x218] ;  /* 0x00008600ff067b82 */ /* 0x000e220000000a00 */
[----:B------:R-:W-:Y:S01]  /*05c0*/  FMUL R17, R14, R17 ;  /* 0x000000110e117220 */ /* 0x000fe20000400000 */
[----:B------:R-:W-:Y:S01]  /*05d0*/  FFMA.FTZ R11, R16, R11, 0.33333182334899902344 ;  /* 0x3eaaaa78100b7423 */ /* 0x000fe2000001000b */
[----:B------:R-:W-:Y:S01]  /*05e0*/  I2FP.F32.S32 R10, R10 ;  /* 0x0000000a000a7245 */ /* 0x000fe20000201400 */
[----:B------:R-:W-:Y:S01]  /*05f0*/  @P3 FFMA.FTZ R12, R2, R13, +INF ;  /* 0x7f800000020c3423 */ /* 0x000fe2000001000d */
[----:B------:R-:W-:Y:S01]  /*0600*/  FFMA.FTZ R14, R14, R17, R14 ;  /* 0x000000110e0e7223 */ /* 0x000fe2000001000e */
[----:B------:R-:W-:Y:S01]  /*0610*/  FFMA.FTZ R11, R16, R11, -0.5 ;  /* 0xbf000000100b7423 */ /* 0x000fe2000001000b */
[----:B------:R-:W-:Y:S01]  /*0620*/  @P4 MOV R13, 0x7f800000 ;  /* 0x7f800000000d4802 */ /* 0x000fe20000000f00 */
[----:B------:R-:W-:Y:S01]  /*0630*/  FFMA.FTZ R5, R10, 1.1920928955078125e-07, R5 ;  /* 0x340000000a057823 */ /* 0x000fe20000010005 */
[----:B------:R-:W-:Y:S01]  /*0640*/  FSETP.NEU.AND P5, PT, R2, RZ, PT ;  /* 0x000000ff0200720b */ /* 0x000fe20003fad000 */
[----:B------:R-:W-:Y:S01]  /*0650*/  FMUL R11, R16, R11 ;  /* 0x0000000b100b7220 */ /* 0x000fe20000400000 */
[----:B------:R-:W-:Y:S01]  /*0660*/  FFMA.FTZ R14, R15, 0.69314718246459960938, R14 ;  /* 0x3f3172180f0e7823 */ /* 0x000fe2000001000e */
[----:B------:R-:W-:Y:S01]  /*0670*/  @P1 MOV R2, 0x7f800000 ;  /* 0x7f80000000021802 */ /* 0x000fe20000000f00 */
[----:B------:R-:W-:Y:S01]  /*0680*/  @P4 FFMA.FTZ R14, R0, R13, +INF ;  /* 0x7f800000000e4423 */ /* 0x000fe2000001000d */
[----:B------:R-:W-:Y:S01]  /*0690*/  FFMA.FTZ R16, R16, R11, R16 ;  /* 0x0000000b10107223 */ /* 0x000fe20000010010 */
[----:B------:R-:W-:-:S02]  /*06a0*/  ISETP.LT.AND P0, PT, R4, 0x4, !P0 ;  /* 0x000000040400780c */ /* 0x000fc40004701270 */
[----:B------:R-:W-:Y:S01]  /*06b0*/  FSEL R9, R9, -INF , P2 ;  /* 0xff80000009097808 */ /* 0x000fe20001000000 */
[----:B------:R-:W-:Y:S01]  /*06c0*/  FFMA.FTZ R5, R5, 0.69314718246459960938, R16 ;  /* 0x3f31721805057823 */ /* 0x000fe20000010010 */
[----:B------:R-:W-:Y:S01]  /*06d0*/  FSEL R12, R12, -INF , P5 ;  /* 0xff8000000c0c7808 */ /* 0x000fe20002800000 */
[C---:B------:R-:W-:Y:S01]  /*06e0*/  @P1 FFMA.FTZ R5, R3.reuse, R2, +INF ;  /* 0x7f80000003051423 */ /* 0x040fe20000010002 */
[----:B------:R-:W-:Y:S02]  /*06f0*/  FSETP.NEU.AND P2, PT, R0, RZ, PT ;  /* 0x000000ff0000720b */ /* 0x000fe40003f4d000 */
[----:B------:R-:W-:Y:S01]  /*0700*/  FSETP.NEU.AND P3, PT, R3, RZ, PT ;  /* 0x000000ff0300720b */ /* 0x000fe20003f6d000 */
[----:B------:R-:W-:Y:S01]  /*0710*/  FADD R9, R9, R12 ;  /* 0x0000000c09097221 */ /* 0x000fe20000000000 */
[----:B------:R-:W-:Y:S02]  /*0720*/  FSEL R14, R14, -INF , P2 ;  /* 0xff8000000e0e7808 */ /* 0x000fe40001000000 */
[----:B------:R-:W-:Y:S01]  /*0730*/  FSEL R0, R5, -INF , P3 ;  /* 0xff80000005007808 */ /* 0x000fe20001800000 */
[----:B0-----:R-:W-:-:S04]  /*0740*/  IMAD.WIDE R4, R4, 0x4, R6 ;  /* 0x0000000404047825 */ /* 0x001fc800078e0206 */
[----:B------:R-:W-:-:S04]  /*0750*/  FADD R9, R9, R14 ;  /* 0x0000000e09097221 */ /* 0x000fc80000000000 */
[----:B------:R-:W-:Y:S01]  /*0760*/  FADD R9, R9, R0 ;  /* 0x0000000009097221 */ /* 0x000fe20000000000 */
[----:B------:R-:W-:Y:S06]  /*0770*/  @!P0 EXIT ;  /* 0x000000000000894d */ /* 0x000fec0003800000 */
[----:B------:R-:W-:Y:S01]  /*0780*/  STG.E desc[UR4][R4.64], R9 ;  /* 0x0000000904007986 */ /* 0x000fe2000c101904 */
[----:B------:R-:W-:Y:S05]  /*0790*/  EXIT ;  /* 0x000000000000794d */ /* 0x000fea0003800000 */
.L_x_0:
[----:B------:R-:W-:-:S00]  /*07a0*/  BRA `(.L_x_0) ;  /* 0xfffffffc00fc7947 */ /* 0x000fc0000383ffff */
[----:B------:R-:W-:-:S00]  /*07b0*/  NOP ;  /* 0x0000000000007918 */ /* 0x000fc00000000000 */
        /* <DEDUP_REMOVED lines=12> */
.L_x_1:


//--------------------- .nv.global.init           --------------------------
	.section	.nv.global.init,"aw",@progbits
.nv.global.init:
	.type		_$_str,@object
	.size		_$_str,(.L_0 - _$_str)
_$_str:
        /*0000*/ 	.byte	0x5f, 0x5f, 0x43, 0x55, 0x44, 0x41, 0x5f, 0x46, 0x54, 0x5a, 0x00
.L_0:


//--------------------- .nv.constant0.triton_poi_fused_log_mul_new_ones_sum_2 --------------------------
	.section	.nv.constant0.triton_poi_fused_log_mul_new_ones_sum_2,"a",@progbits
	.sectionflags	@""
	.align	4
.nv.constant0.triton_poi_fused_log_mul_new_ones_sum_2:
	.zero		548
